//
// Generated by NVIDIA NVVM Compiler
//
// Compiler Build ID: CL-36424714
// Cuda compilation tools, release 13.0, V13.0.88
// Based on NVVM 20.0.0
//

.version 9.0
.target sm_100
.address_size 64

	// .globl	_Z9addArraysPyS_iy

.visible .entry _Z9addArraysPyS_iy(
	.param .u64 .ptr .align 1 _Z9addArraysPyS_iy_param_0,
	.param .u64 .ptr .align 1 _Z9addArraysPyS_iy_param_1,
	.param .u32 _Z9addArraysPyS_iy_param_2,
	.param .u64 _Z9addArraysPyS_iy_param_3
)
{
	.reg .pred 	%p<7>;
	.reg .b32 	%r<6>;
	.reg .b64 	%rd<29>;

	ld.param.u64 	%rd14, [_Z9addArraysPyS_iy_param_0];
	ld.param.u64 	%rd12, [_Z9addArraysPyS_iy_param_1];
	ld.param.u32 	%r2, [_Z9addArraysPyS_iy_param_2];
	ld.param.u64 	%rd13, [_Z9addArraysPyS_iy_param_3];
	cvta.to.global.u64 	%rd15, %rd14;
	mov.u32 	%r3, %ntid.x;
	mov.u32 	%r4, %ctaid.x;
	mov.u32 	%r5, %tid.x;
	mad.lo.s32 	%r1, %r3, %r4, %r5;
	mul.wide.s32 	%rd16, %r1, 8;
	add.s64 	%rd17, %rd15, %rd16;
	ld.global.u64 	%rd1, [%rd17];
	setp.ge.s32 	%p1, %r1, %r2;
	setp.eq.s64 	%p2, %rd13, 0;
	or.pred  	%p3, %p1, %p2;
	mov.u64 	%rd24, %rd1;
	@%p3 bra 	$L__BB0_8;
	mov.b64 	%rd23, 0;
$L__BB0_2:
	mov.u64 	%rd24, %rd1;
	mov.u64 	%rd25, %rd1;
$L__BB0_3:
	and.b64  	%rd19, %rd25, 1;
	setp.eq.b64 	%p4, %rd19, 1;
	@%p4 bra 	$L__BB0_5;
	shr.u64 	%rd25, %rd25, 1;
	bra.uni 	$L__BB0_6;
$L__BB0_5:
	mad.lo.s64 	%rd25, %rd25, 3, 1;
	max.u64 	%rd24, %rd25, %rd24;
$L__BB0_6:
	setp.gt.u64 	%p5, %rd25, 1;
	@%p5 bra 	$L__BB0_3;
	add.s64 	%rd23, %rd23, 1;
	setp.ne.s64 	%p6, %rd23, %rd13;
	@%p6 bra 	$L__BB0_2;
$L__BB0_8:
	cvta.to.global.u64 	%rd20, %rd12;
	add.s64 	%rd22, %rd20, %rd16;
	st.global.u64 	[%rd22], %rd24;
	ret;

}


// ===== COMPILED SASS (sm_100) =====

	.target	sm_100

	.elftype	@"ET_EXEC"


//--------------------- .note.nv.tkinfo           --------------------------
	.section	.note.nv.tkinfo,"",@"SHT_NOTE"
	.sectionflags	@"SHF_NOTE_NV_TKINFO"
	.tkinfo
        /*0018*/ 	.word	0x00000002
        /*0030*/ 	.string	""
        /*0030*/ 	.string	"ptxas"
        /*0030*/ 	.string	"Cuda compilation tools, release 13.0, V13.0.88"
        /*0030*/ 	.string	"Build cuda_13.0.r13.0/compiler.36424714_0"
        /*0030*/ 	.string	"-arch sm_100 -m 64 "



//--------------------- .note.nv.cuinfo           --------------------------
	.section	.note.nv.cuinfo,"",@"SHT_NOTE"
	.sectionflags	@"SHF_NOTE_NV_CUINFO"
        /*0018*/ 	.short	0x0002
        /*001a*/ 	.short	0x0064
        /*001c*/ 	.short	0x0082
	.zero		2


//--------------------- .nv.info                  --------------------------
	.section	.nv.info,"",@"SHT_CUDA_INFO"
	.align	4


	//----- nvinfo : EIATTR_REGCOUNT
	.align		4
        /*0000*/ 	.byte	0x04, 0x2f
        /*0002*/ 	.short	(.L_1 - .L_0)
	.align		4
.L_0:
        /*0004*/ 	.word	index@(_Z9addArraysPyS_iy)
        /*0008*/ 	.word	0x0000000f


	//----- nvinfo : EIATTR_FRAME_SIZE
	.align		4
.L_1:
        /*000c*/ 	.byte	0x04, 0x11
        /*000e*/ 	.short	(.L_3 - .L_2)
	.align		4
.L_2:
        /*0010*/ 	.word	index@(_Z9addArraysPyS_iy)
        /*0014*/ 	.word	0x00000000


	//----- nvinfo : EIATTR_MIN_STACK_SIZE
	.align		4
.L_3:
        /*0018*/ 	.byte	0x04, 0x12
        /*001a*/ 	.short	(.L_5 - .L_4)
	.align		4
.L_4:
        /*001c*/ 	.word	index@(_Z9addArraysPyS_iy)
        /*0020*/ 	.word	0x00000000
.L_5:


//--------------------- .nv.compat                --------------------------
	.section	.nv.compat,"",@"SHT_CUDA_COMPAT_INFO"
	.align	4
        /*0000*/ 	.byte	0x02, 0x09, 0x00, 0x00, 0x02, 0x02, 0x01, 0x00, 0x02, 0x05, 0x05, 0x00, 0x03, 0x07, 0x01, 0x01
        /*0010*/ 	.byte	0x02, 0x03, 0x00, 0x00, 0x02, 0x06, 0x01, 0x00, 0x04, 0x0b, 0x08, 0x00, 0x09, 0x00, 0x00, 0x00
        /*0020*/ 	.byte	0x00, 0x00, 0x00, 0x00


//--------------------- .nv.info._Z9addArraysPyS_iy --------------------------
	.section	.nv.info._Z9addArraysPyS_iy,"",@"SHT_CUDA_INFO"
	.sectionflags	@""
	.align	4


	//----- nvinfo : EIATTR_CUDA_API_VERSION
	.align		4
        /*0000*/ 	.byte	0x04, 0x37
        /*0002*/ 	.short	(.L_7 - .L_6)
.L_6:
        /*0004*/ 	.word	0x00000082


	//----- nvinfo : EIATTR_KPARAM_INFO
	.align		4
.L_7:
        /*0008*/ 	.byte	0x04, 0x17
        /*000a*/ 	.short	(.L_9 - .L_8)
.L_8:
        /*000c*/ 	.word	0x00000000
        /*0010*/ 	.short	0x0003
        /*0012*/ 	.short	0x0018
        /*0014*/ 	.byte	0x00, 0xf0, 0x21, 0x00


	//----- nvinfo : EIATTR_KPARAM_INFO
	.align		4
.L_9:
        /*0018*/ 	.byte	0x04, 0x17
        /*001a*/ 	.short	(.L_11 - .L_10)
.L_10:
        /*001c*/ 	.word	0x00000000
        /*0020*/ 	.short	0x0002
        /*0022*/ 	.short	0x0010
        /*0024*/ 	.byte	0x00, 0xf0, 0x11, 0x00


	//----- nvinfo : EIATTR_KPARAM_INFO
	.align		4
.L_11:
        /*0028*/ 	.byte	0x04, 0x17
        /*002a*/ 	.short	(.L_13 - .L_12)
.L_12:
        /*002c*/ 	.word	0x00000000
        /*0030*/ 	.short	0x0001
        /*0032*/ 	.short	0x0008
        /*0034*/ 	.byte	0x00, 0xf5, 0x21, 0x00


	//----- nvinfo : EIATTR_KPARAM_INFO
	.align		4
.L_13:
        /*0038*/ 	.byte	0x04, 0x17
        /*003a*/ 	.short	(.L_15 - .L_14)
.L_14:
        /*003c*/ 	.word	0x00000000
        /*0040*/ 	.short	0x0000
        /*0042*/ 	.short	0x0000
        /*0044*/ 	.byte	0x00, 0xf5, 0x21, 0x00


	//----- nvinfo : EIATTR_SPARSE_MMA_MASK
	.align		4
.L_15:
        /*0048*/ 	.byte	0x03, 0x50
        /*004a*/ 	.short	0x0000


	//----- nvinfo : EIATTR_MAXREG_COUNT
	.align		4
        /*004c*/ 	.byte	0x03, 0x1b
        /*004e*/ 	.short	0x00ff


	//----- nvinfo : EIATTR_MERCURY_ISA_VERSION
	.align		4
        /*0050*/ 	.byte	0x03, 0x5f
        /*0052*/ 	.short	0x0101


	//----- nvinfo : EIATTR_VRC_CTA_INIT_COUNT
	.align		4
        /*0054*/ 	.byte	0x02, 0x4a
	.zero		1
	.zero		1


	//----- nvinfo : EIATTR_EXIT_INSTR_OFFSETS
	.align		4
        /*0058*/ 	.byte	0x04, 0x1c
        /*005a*/ 	.short	(.L_17 - .L_16)


	//   ....[0]....
.L_16:
        /*005c*/ 	.word	0x00000370


	//----- nvinfo : EIATTR_CRS_STACK_SIZE
	.align		4
.L_17:
        /*0060*/ 	.byte	0x04, 0x1e
        /*0062*/ 	.short	(.L_19 - .L_18)
.L_18:
        /*0064*/ 	.word	0x00000000


	//----- nvinfo : EIATTR_CBANK_PARAM_SIZE
	.align		4
.L_19:
        /*0068*/ 	.byte	0x03, 0x19
        /*006a*/ 	.short	0x0020


	//----- nvinfo : EIATTR_PARAM_CBANK
	.align		4
        /*006c*/ 	.byte	0x04, 0x0a
        /*006e*/ 	.short	(.L_21 - .L_20)
	.align		4
.L_20:
        /*0070*/ 	.word	index@(.nv.constant0._Z9addArraysPyS_iy)
        /*0074*/ 	.short	0x0380
        /*0076*/ 	.short	0x0020


	//----- nvinfo : EIATTR_SW_WAR
	.align		4
.L_21:
        /*0078*/ 	.byte	0x04, 0x36
        /*007a*/ 	.short	(.L_23 - .L_22)
.L_22:
        /*007c*/ 	.word	0x00000008
.L_23:


//--------------------- .nv.callgraph             --------------------------
	.section	.nv.callgraph,"",@"SHT_CUDA_CALLGRAPH"
	.align	4
	.sectionentsize	8
	.align		4
        /*0000*/ 	.word	0x00000000
	.align		4
        /*0004*/ 	.word	0xffffffff
	.align		4
        /*0008*/ 	.word	0x00000000
	.align		4
        /*000c*/ 	.word	0xfffffffe
	.align		4
        /*0010*/ 	.word	0x00000000
	.align		4
        /*0014*/ 	.word	0xfffffffd
	.align		4
        /*0018*/ 	.word	0x00000000
	.align		4
        /*001c*/ 	.word	0xfffffffc


//--------------------- .text._Z9addArraysPyS_iy  --------------------------
	.section	.text._Z9addArraysPyS_iy,"ax",@progbits
	.align	128
        .global         _Z9addArraysPyS_iy
        .type           _Z9addArraysPyS_iy,@function
        .size           _Z9addArraysPyS_iy,(.L_x_6 - _Z9addArraysPyS_iy)
        .other          _Z9addArraysPyS_iy,@"STO_CUDA_ENTRY STV_DEFAULT"
_Z9addArraysPyS_iy:
.text._Z9addArraysPyS_iy:
[----:B------:R-:W-:Y:S01]  /*0000*/  LDC R1, c[0x0][0x37c] ;  /* 0x0000df00ff017b82 */ /* 0x000fe20000000800 */
[----:B------:R-:W0:Y:S07]  /*0010*/  S2R R5, SR_CTAID.X ;  /* 0x0000000000057919 */ /* 0x000e2e0000002500 */
[----:B------:R-:W1:Y:S01]  /*0020*/  LDC.64 R2, c[0x0][0x380] ;  /* 0x0000e000ff027b82 */ /* 0x000e620000000a00 */
[----:B------:R-:W0:Y:S01]  /*0030*/  LDCU UR6, c[0x0][0x360] ;  /* 0x00006c00ff0677ac */ /* 0x000e220008000800 */
[----:B------:R-:W0:Y:S01]  /*0040*/  S2R R0, SR_TID.X ;  /* 0x0000000000007919 */ /* 0x000e220000002100 */
[----:B------:R-:W2:Y:S01]  /*0050*/  LDCU.64 UR4, c[0x0][0x358] ;  /* 0x00006b00ff0477ac */ /* 0x000ea20008000a00 */
[----:B------:R-:W3:Y:S01]  /*0060*/  LDCU UR8, c[0x0][0x390] ;  /* 0x00007200ff0877ac */ /* 0x000ee20008000800 */
[----:B0-----:R-:W-:Y:S01]  /*0070*/  IMAD R5, R5, UR6, R0 ;  /* 0x0000000605057c24 */ /* 0x001fe2000f8e0200 */
[----:B------:R-:W0:Y:S03]  /*0080*/  LDCU.64 UR6, c[0x0][0x398] ;  /* 0x00007300ff0677ac */ /* 0x000e260008000a00 */
[----:B-1----:R-:W-:-:S05]  /*0090*/  IMAD.WIDE R2, R5, 0x8, R2 ;  /* 0x0000000805027825 */ /* 0x002fca00078e0202 */
[----:B--2---:R-:W2:Y:S01]  /*00a0*/  LDG.E.64 R10, desc[UR4][R2.64] ;  /* 0x00000004020a7981 */ /* 0x004ea2000c1e1b00 */
[----:B------:R-:W-:Y:S01]  /*00b0*/  BSSY.RECONVERGENT B0, `(.L_x_0) ;  /* 0x0000027000007945 */ /* 0x000fe20003800200 */
[----:B0-----:R-:W-:-:S04]  /*00c0*/  ISETP.NE.U32.AND P0, PT, RZ, UR6, PT ;  /* 0x00000006ff007c0c */ /* 0x001fc8000bf05070 */
[----:B------:R-:W-:-:S04]  /*00d0*/  ISETP.NE.AND.EX P0, PT, RZ, UR7, PT, P0 ;  /* 0x00000007ff007c0c */ /* 0x000fc8000bf05300 */
[----:B---3--:R-:W-:Y:S01]  /*00e0*/  ISETP.GE.OR P0, PT, R5, UR8, !P0 ;  /* 0x0000000805007c0c */ /* 0x008fe2000c706670 */
[----:B--2---:R-:W-:Y:S02]  /*00f0*/  IMAD.MOV.U32 R4, RZ, RZ, R10 ;  /* 0x000000ffff047224 */ /* 0x004fe400078e000a */
[----:B------:R-:W-:-:S10]  /*0100*/  IMAD.MOV.U32 R6, RZ, RZ, R11 ;  /* 0x000000ffff067224 */ /* 0x000fd400078e000b */
[----:B------:R-:W-:Y:S05]  /*0110*/  @P0 BRA `(.L_x_1) ;  /* 0x0000000000800947 */ /* 0x000fea0003800000 */
[----:B------:R-:W-:Y:S02]  /*0120*/  IMAD.MOV.U32 R8, RZ, RZ, RZ ;  /* 0x000000ffff087224 */ /* 0x000fe400078e00ff */
[----:B------:R-:W-:-:S07]  /*0130*/  IMAD.MOV.U32 R12, RZ, RZ, RZ ;  /* 0x000000ffff0c7224 */ /* 0x000fce00078e00ff */
.L_x_4:
[----:B------:R-:W0:Y:S01]  /*0140*/  LDCU.64 UR6, c[0x0][0x398] ;  /* 0x00007300ff0677ac */ /* 0x000e220008000a00 */
[----:B------:R-:W-:Y:S01]  /*0150*/  IADD3 R8, P0, PT, R8, 0x1, RZ ;  /* 0x0000000108087810 */ /* 0x000fe20007f1e0ff */
[----:B------:R-:W-:Y:S01]  /*0160*/  BSSY.RECONVERGENT B1, `(.L_x_2) ;  /* 0x000001a000017945 */ /* 0x000fe20003800200 */
[----:B------:R-:W-:Y:S01]  /*0170*/  IMAD.MOV.U32 R4, RZ, RZ, R10 ;  /* 0x000000ffff047224 */ /* 0x000fe200078e000a */
[----:B------:R-:W-:Y:S01]  /*0180*/  MOV R0, R10 ;  /* 0x0000000a00007202 */ /* 0x000fe20000000f00 */
[--C-:B------:R-:W-:Y:S02]  /*0190*/  IMAD.MOV.U32 R6, RZ, RZ, R11.reuse ;  /* 0x000000ffff067224 */ /* 0x100fe400078e000b */
[----:B------:R-:W-:Y:S02]  /*01a0*/  IMAD.X R12, RZ, RZ, R12, P0 ;  /* 0x000000ffff0c7224 */ /* 0x000fe400000e060c */
[----:B------:R-:W-:Y:S01]  /*01b0*/  IMAD.MOV.U32 R7, RZ, RZ, R11 ;  /* 0x000000ffff077224 */ /* 0x000fe200078e000b */
[----:B0-----:R-:W-:-:S04]  /*01c0*/  ISETP.NE.U32.AND P0, PT, R8, UR6, PT ;  /* 0x0000000608007c0c */ /* 0x001fc8000bf05070 */
[----:B------:R-:W-:-:S13]  /*01d0*/  ISETP.NE.AND.EX P0, PT, R12, UR7, PT, P0 ;  /* 0x000000070c007c0c */ /* 0x000fda000bf05300 */
.L_x_3:
[----:B------:R-:W-:-:S04]  /*01e0*/  LOP3.LUT R2, R0, 0x1, RZ, 0xc0, !PT ;  /* 0x0000000100027812 */ /* 0x000fc800078ec0ff */
[----:B------:R-:W-:-:S04]  /*01f0*/  ISETP.NE.U32.AND P2, PT, R2, 0x1, PT ;  /* 0x000000010200780c */ /* 0x000fc80003f45070 */
[----:B------:R-:W-:-:S13]  /*0200*/  ISETP.NE.U32.AND.EX P2, PT, RZ, RZ, PT, P2 ;  /* 0x000000ffff00720c */ /* 0x000fda0003f45120 */
[----:B------:R-:W-:Y:S02]  /*0210*/  @!P2 IMAD.MOV.U32 R2, RZ, RZ, 0x1 ;  /* 0x00000001ff02a424 */ /* 0x000fe400078e00ff */
[----:B------:R-:W-:Y:S02]  /*0220*/  @!P2 IMAD.MOV.U32 R3, RZ, RZ, 0x0 ;  /* 0x00000000ff03a424 */ /* 0x000fe400078e00ff */
[----:B------:R-:W-:Y:S02]  /*0230*/  @!P2 IMAD R9, R7, 0x3, RZ ;  /* 0x000000030709a824 */ /* 0x000fe400078e02ff */
[C---:B------:R-:W-:Y:S01]  /*0240*/  @!P2 IMAD.WIDE.U32 R2, R0.reuse, 0x3, R2 ;  /* 0x000000030002a825 */ /* 0x040fe200078e0002 */
[--C-:B------:R-:W-:Y:S02]  /*0250*/  @P2 SHF.R.U64 R0, R0, 0x1, R7.reuse ;  /* 0x0000000100002819 */ /* 0x100fe40000001207 */
[----:B------:R-:W-:Y:S01]  /*0260*/  @P2 SHF.R.U32.HI R7, RZ, 0x1, R7 ;  /* 0x00000001ff072819 */ /* 0x000fe20000011607 */
[----:B------:R-:W-:Y:S01]  /*0270*/  @!P2 IMAD.IADD R7, R3, 0x1, R9 ;  /* 0x000000010307a824 */ /* 0x000fe200078e0209 */
[----:B------:R-:W-:-:S02]  /*0280*/  @!P2 MOV R0, R2 ;  /* 0x000000020000a202 */ /* 0x000fc40000000f00 */
[----:B------:R-:W-:Y:S02]  /*0290*/  @!P2 ISETP.GT.U32.AND P1, PT, R2, R4, PT ;  /* 0x000000040200a20c */ /* 0x000fe40003f24070 */
[----:B------:R-:W-:Y:S02]  /*02a0*/  ISETP.GT.U32.AND P3, PT, R0, 0x1, PT ;  /* 0x000000010000780c */ /* 0x000fe40003f64070 */
[C---:B------:R-:W-:Y:S02]  /*02b0*/  @!P2 ISETP.GT.U32.AND.EX P1, PT, R7.reuse, R6, PT, P1 ;  /* 0x000000060700a20c */ /* 0x040fe40003f24110 */
[C---:B------:R-:W-:Y:S02]  /*02c0*/  ISETP.GT.U32.AND.EX P3, PT, R7.reuse, RZ, PT, P3 ;  /* 0x000000ff0700720c */ /* 0x040fe40003f64130 */
[----:B------:R-:W-:Y:S02]  /*02d0*/  @!P2 SEL R4, R2, R4, P1 ;  /* 0x000000040204a207 */ /* 0x000fe40000800000 */
[----:B------:R-:W-:-:S09]  /*02e0*/  @!P2 SEL R6, R7, R6, P1 ;  /* 0x000000060706a207 */ /* 0x000fd20000800000 */
[----:B------:R-:W-:Y:S05]  /*02f0*/  @P3 BRA `(.L_x_3) ;  /* 0xfffffffc00b83947 */ /* 0x000fea000383ffff */
[----:B------:R-:W-:Y:S05]  /*0300*/  BSYNC.RECONVERGENT B1 ;  /* 0x0000000000017941 */ /* 0x000fea0003800200 */
.L_x_2:
[----:B------:R-:W-:Y:S05]  /*0310*/  @P0 BRA `(.L_x_4) ;  /* 0xfffffffc00880947 */ /* 0x000fea000383ffff */
.L_x_1:
[----:B------:R-:W-:Y:S05]  /*0320*/  BSYNC.RECONVERGENT B0 ;  /* 0x0000000000007941 */ /* 0x000fea0003800200 */
.L_x_0:
[----:B------:R-:W0:Y:S02]  /*0330*/  LDC.64 R2, c[0x0][0x388] ;  /* 0x0000e200ff027b82 */ /* 0x000e240000000a00 */
[----:B0-----:R-:W-:-:S04]  /*0340*/  IMAD.WIDE R2, R5, 0x8, R2 ;  /* 0x0000000805027825 */ /* 0x001fc800078e0202 */
[----:B------:R-:W-:-:S05]  /*0350*/  IMAD.MOV.U32 R5, RZ, RZ, R6 ;  /* 0x000000ffff057224 */ /* 0x000fca00078e0006 */
[----:B------:R-:W-:Y:S01]  /*0360*/  STG.E.64 desc[UR4][R2.64], R4 ;  /* 0x0000000402007986 */ /* 0x000fe2000c101b04 */
[----:B------:R-:W-:Y:S05]  /*0370*/  EXIT ;  /* 0x000000000000794d */ /* 0x000fea0003800000 */
.L_x_5:
[----:B------:R-:W-:-:S00]  /*0380*/  BRA `(.L_x_5) ;  /* 0xfffffffc00fc7947 */ /* 0x000fc0000383ffff */
[----:B------:R-:W-:-:S00]  /*0390*/  NOP ;  /* 0x0000000000007918 */ /* 0x000fc00000000000 */
        /* <DEDUP_REMOVED lines=14> */
.L_x_6:


//--------------------- .nv.shared.reserved.0     --------------------------
	.section	.nv.shared.reserved.0,"aw",@nobits
	.weak		__nv_reservedSMEM_offset_0_alias
	.size		__nv_reservedSMEM_offset_0_alias, 0, 64
	.other		__nv_reservedSMEM_offset_0_alias,@"STO_CUDA_RESERVED_SHARED STV_DEFAULT"
__nv_reservedSMEM_offset_0_alias:
	.zero		0
	.zero		64


//--------------------- .nv.constant0._Z9addArraysPyS_iy --------------------------
	.section	.nv.constant0._Z9addArraysPyS_iy,"a",@progbits
	.sectionflags	@""
	.align	4
.nv.constant0._Z9addArraysPyS_iy:
	.zero		928


//--------------------- SYMBOLS --------------------------

	.type		.nv.reservedSmem.offset0,@object
	.size		.nv.reservedSmem.offset0,0x4
